//
// Generated by NVIDIA NVVM Compiler
//
// Compiler Build ID: CL-36424714
// Cuda compilation tools, release 13.0, V13.0.88
// Based on NVVM 20.0.0
//

.version 9.0
.target sm_100
.address_size 64

	// .globl	_Z10pushKerneli

.visible .entry _Z10pushKerneli(
	.param .u32 _Z10pushKerneli_param_0
)
{


	ret;

}


// ===== COMPILED SASS (sm_100) =====

	.target	sm_100

	.elftype	@"ET_EXEC"


//--------------------- .note.nv.tkinfo           --------------------------
	.section	.note.nv.tkinfo,"",@"SHT_NOTE"
	.sectionflags	@"SHF_NOTE_NV_TKINFO"
	.tkinfo
        /*0018*/ 	.word	0x00000002
        /*0030*/ 	.string	""
        /*0030*/ 	.string	"ptxas"
        /*0030*/ 	.string	"Cuda compilation tools, release 13.0, V13.0.88"
        /*0030*/ 	.string	"Build cuda_13.0.r13.0/compiler.36424714_0"
        /*0030*/ 	.string	"-arch sm_100 -m 64 "



//--------------------- .note.nv.cuinfo           --------------------------
	.section	.note.nv.cuinfo,"",@"SHT_NOTE"
	.sectionflags	@"SHF_NOTE_NV_CUINFO"
        /*0018*/ 	.short	0x0002
        /*001a*/ 	.short	0x0064
        /*001c*/ 	.short	0x0082
	.zero		2


//--------------------- .nv.info                  --------------------------
	.section	.nv.info,"",@"SHT_CUDA_INFO"
	.align	4


	//----- nvinfo : EIATTR_REGCOUNT
	.align		4
        /*0000*/ 	.byte	0x04, 0x2f
        /*0002*/ 	.short	(.L_1 - .L_0)
	.align		4
.L_0:
        /*0004*/ 	.word	index@(_Z10pushKerneli)
        /*0008*/ 	.word	0x00000004


	//----- nvinfo : EIATTR_FRAME_SIZE
	.align		4
.L_1:
        /*000c*/ 	.byte	0x04, 0x11
        /*000e*/ 	.short	(.L_3 - .L_2)
	.align		4
.L_2:
        /*0010*/ 	.word	index@(_Z10pushKerneli)
        /*0014*/ 	.word	0x00000000


	//----- nvinfo : EIATTR_MIN_STACK_SIZE
	.align		4
.L_3:
        /*0018*/ 	.byte	0x04, 0x12
        /*001a*/ 	.short	(.L_5 - .L_4)
	.align		4
.L_4:
        /*001c*/ 	.word	index@(_Z10pushKerneli)
        /*0020*/ 	.word	0x00000000
.L_5:


//--------------------- .nv.compat                --------------------------
	.section	.nv.compat,"",@"SHT_CUDA_COMPAT_INFO"
	.align	4
        /*0000*/ 	.byte	0x02, 0x09, 0x00, 0x00, 0x02, 0x02, 0x01, 0x00, 0x02, 0x05, 0x05, 0x00, 0x03, 0x07, 0x01, 0x01
        /*0010*/ 	.byte	0x02, 0x03, 0x00, 0x00, 0x02, 0x06, 0x01, 0x00, 0x04, 0x0b, 0x08, 0x00, 0x09, 0x00, 0x00, 0x00
        /*0020*/ 	.byte	0x00, 0x00, 0x00, 0x00


//--------------------- .nv.info._Z10pushKerneli  --------------------------
	.section	.nv.info._Z10pushKerneli,"",@"SHT_CUDA_INFO"
	.sectionflags	@""
	.align	4


	//----- nvinfo : EIATTR_CUDA_API_VERSION
	.align		4
        /*0000*/ 	.byte	0x04, 0x37
        /*0002*/ 	.short	(.L_7 - .L_6)
.L_6:
        /*0004*/ 	.word	0x00000082


	//----- nvinfo : EIATTR_KPARAM_INFO
	.align		4
.L_7:
        /*0008*/ 	.byte	0x04, 0x17
        /*000a*/ 	.short	(.L_9 - .L_8)
.L_8:
        /*000c*/ 	.word	0x00000000
        /*0010*/ 	.short	0x0000
        /*0012*/ 	.short	0x0000
        /*0014*/ 	.byte	0x00, 0xf0, 0x11, 0x00


	//----- nvinfo : EIATTR_SPARSE_MMA_MASK
	.align		4
.L_9:
        /*0018*/ 	.byte	0x03, 0x50
        /*001a*/ 	.short	0x0000


	//----- nvinfo : EIATTR_MAXREG_COUNT
	.align		4
        /*001c*/ 	.byte	0x03, 0x1b
        /*001e*/ 	.short	0x00ff


	//----- nvinfo : EIATTR_MERCURY_ISA_VERSION
	.align		4
        /*0020*/ 	.byte	0x03, 0x5f
        /*0022*/ 	.short	0x0101


	//----- nvinfo : EIATTR_VRC_CTA_INIT_COUNT
	.align		4
        /*0024*/ 	.byte	0x02, 0x4a
	.zero		1
	.zero		1


	//----- nvinfo : EIATTR_EXIT_INSTR_OFFSETS
	.align		4
        /*0028*/ 	.byte	0x04, 0x1c
        /*002a*/ 	.short	(.L_11 - .L_10)


	//   ....[0]....
.L_10:
        /*002c*/ 	.word	0x00000010


	//----- nvinfo : EIATTR_CBANK_PARAM_SIZE
	.align		4
.L_11:
        /*0030*/ 	.byte	0x03, 0x19
        /*0032*/ 	.short	0x0004


	//----- nvinfo : EIATTR_PARAM_CBANK
	.align		4
        /*0034*/ 	.byte	0x04, 0x0a
        /*0036*/ 	.short	(.L_13 - .L_12)
	.align		4
.L_12:
        /*0038*/ 	.word	index@(.nv.constant0._Z10pushKerneli)
        /*003c*/ 	.short	0x0380
        /*003e*/ 	.short	0x0004


	//----- nvinfo : EIATTR_SW_WAR
	.align		4
.L_13:
        /*0040*/ 	.byte	0x04, 0x36
        /*0042*/ 	.short	(.L_15 - .L_14)
.L_14:
        /*0044*/ 	.word	0x00000008
.L_15:


//--------------------- .nv.callgraph             --------------------------
	.section	.nv.callgraph,"",@"SHT_CUDA_CALLGRAPH"
	.align	4
	.sectionentsize	8
	.align		4
        /*0000*/ 	.word	0x00000000
	.align		4
        /*0004*/ 	.word	0xffffffff
	.align		4
        /*0008*/ 	.word	0x00000000
	.align		4
        /*000c*/ 	.word	0xfffffffe
	.align		4
        /*0010*/ 	.word	0x00000000
	.align		4
        /*0014*/ 	.word	0xfffffffd
	.align		4
        /*0018*/ 	.word	0x00000000
	.align		4
        /*001c*/ 	.word	0xfffffffc


//--------------------- .text._Z10pushKerneli     --------------------------
	.section	.text._Z10pushKerneli,"ax",@progbits
	.align	128
        .global         _Z10pushKerneli
        .type           _Z10pushKerneli,@function
        .size           _Z10pushKerneli,(.L_x_1 - _Z10pushKerneli)
        .other          _Z10pushKerneli,@"STO_CUDA_ENTRY STV_DEFAULT"
_Z10pushKerneli:
.text._Z10pushKerneli:
[----:B------:R-:W-:Y:S01]  /*0000*/  LDC R1, c[0x0][0x37c] ;  /* 0x0000df00ff017b82 */ /* 0x000fe20000000800 */
[----:B------:R-:W-:Y:S05]  /*0010*/  EXIT ;  /* 0x000000000000794d */ /* 0x000fea0003800000 */
.L_x_0:
[----:B------:R-:W-:-:S00]  /*0020*/  BRA `(.L_x_0) ;  /* 0xfffffffc00fc7947 */ /* 0x000fc0000383ffff */
[----:B------:R-:W-:-:S00]  /*0030*/  NOP ;  /* 0x0000000000007918 */ /* 0x000fc00000000000 */
        /* <DEDUP_REMOVED lines=12> */
.L_x_1:


//--------------------- .nv.shared.reserved.0     --------------------------
	.section	.nv.shared.reserved.0,"aw",@nobits
	.weak		__nv_reservedSMEM_offset_0_alias
	.size		__nv_reservedSMEM_offset_0_alias, 0, 64
	.other		__nv_reservedSMEM_offset_0_alias,@"STO_CUDA_RESERVED_SHARED STV_DEFAULT"
__nv_reservedSMEM_offset_0_alias:
	.zero		0
	.zero		64


//--------------------- .nv.constant0._Z10pushKerneli --------------------------
	.section	.nv.constant0._Z10pushKerneli,"a",@progbits
	.sectionflags	@""
	.align	4
.nv.constant0._Z10pushKerneli:
	.zero		900


//--------------------- SYMBOLS --------------------------

	.type		.nv.reservedSmem.offset0,@object
	.size		.nv.reservedSmem.offset0,0x4
